//
// Generated by NVIDIA NVVM Compiler
//
// Compiler Build ID: CL-36424714
// Cuda compilation tools, release 13.0, V13.0.88
// Based on NVVM 20.0.0
//

.version 9.0
.target sm_100
.address_size 64

	// .globl	_Z10gemm_naiveiiiPKfS0_Pf

.visible .entry _Z10gemm_naiveiiiPKfS0_Pf(
	.param .u32 _Z10gemm_naiveiiiPKfS0_Pf_param_0,
	.param .u32 _Z10gemm_naiveiiiPKfS0_Pf_param_1,
	.param .u32 _Z10gemm_naiveiiiPKfS0_Pf_param_2,
	.param .u64 .ptr .align 1 _Z10gemm_naiveiiiPKfS0_Pf_param_3,
	.param .u64 .ptr .align 1 _Z10gemm_naiveiiiPKfS0_Pf_param_4,
	.param .u64 .ptr .align 1 _Z10gemm_naiveiiiPKfS0_Pf_param_5
)
{
	.reg .pred 	%p<13>;
	.reg .b32 	%r<94>;
	.reg .b32 	%f<68>;
	.reg .b64 	%rd<69>;

	ld.param.u32 	%r46, [_Z10gemm_naiveiiiPKfS0_Pf_param_0];
	ld.param.u32 	%r47, [_Z10gemm_naiveiiiPKfS0_Pf_param_1];
	ld.param.u32 	%r45, [_Z10gemm_naiveiiiPKfS0_Pf_param_2];
	ld.param.u64 	%rd4, [_Z10gemm_naiveiiiPKfS0_Pf_param_3];
	ld.param.u64 	%rd5, [_Z10gemm_naiveiiiPKfS0_Pf_param_4];
	ld.param.u64 	%rd3, [_Z10gemm_naiveiiiPKfS0_Pf_param_5];
	cvta.to.global.u64 	%rd1, %rd5;
	cvta.to.global.u64 	%rd2, %rd4;
	mov.u32 	%r48, %ctaid.x;
	mov.u32 	%r49, %ntid.x;
	mov.u32 	%r50, %tid.x;
	mad.lo.s32 	%r1, %r48, %r49, %r50;
	mov.u32 	%r51, %ctaid.y;
	mov.u32 	%r52, %ntid.y;
	mul.lo.s32 	%r2, %r51, %r52;
	mov.u32 	%r3, %tid.y;
	add.s32 	%r53, %r2, %r3;
	setp.ge.u32 	%p1, %r1, %r46;
	setp.ge.u32 	%p2, %r53, %r47;
	or.pred  	%p3, %p1, %p2;
	@%p3 bra 	$L__BB0_14;
	setp.lt.s32 	%p4, %r45, 1;
	mov.f32 	%f67, 0f00000000;
	@%p4 bra 	$L__BB0_13;
	mul.lo.s32 	%r5, %r45, %r1;
	and.b32  	%r6, %r45, 7;
	setp.lt.u32 	%p5, %r45, 8;
	mov.f32 	%f67, 0f00000000;
	mov.b32 	%r92, 0;
	@%p5 bra 	$L__BB0_5;
	and.b32  	%r92, %r45, 2147483640;
	neg.s32 	%r90, %r92;
	add.s32 	%r55, %r3, %r47;
	add.s32 	%r89, %r55, %r2;
	shl.b32 	%r10, %r47, 3;
	shl.b32 	%r56, %r47, 1;
	add.s32 	%r88, %r53, %r56;
	mad.lo.s32 	%r87, %r47, 3, %r53;
	shl.b32 	%r57, %r47, 2;
	add.s32 	%r86, %r53, %r57;
	mad.lo.s32 	%r85, %r47, 5, %r53;
	mad.lo.s32 	%r84, %r47, 6, %r53;
	mad.lo.s32 	%r83, %r47, 7, %r53;
	add.s32 	%r81, %r5, 3;
	mov.f32 	%f67, 0f00000000;
	mov.u32 	%r82, %r53;
$L__BB0_4:
	.pragma "nounroll";
	add.s32 	%r58, %r81, -3;
	mul.wide.u32 	%rd6, %r58, 4;
	add.s64 	%rd7, %rd2, %rd6;
	ld.global.f32 	%f17, [%rd7];
	mul.wide.u32 	%rd8, %r82, 4;
	add.s64 	%rd9, %rd1, %rd8;
	ld.global.f32 	%f18, [%rd9];
	fma.rn.f32 	%f19, %f17, %f18, %f67;
	add.s32 	%r59, %r81, -2;
	mul.wide.u32 	%rd10, %r59, 4;
	add.s64 	%rd11, %rd2, %rd10;
	ld.global.f32 	%f20, [%rd11];
	mul.wide.u32 	%rd12, %r89, 4;
	add.s64 	%rd13, %rd1, %rd12;
	ld.global.f32 	%f21, [%rd13];
	fma.rn.f32 	%f22, %f20, %f21, %f19;
	add.s32 	%r60, %r81, -1;
	mul.wide.u32 	%rd14, %r60, 4;
	add.s64 	%rd15, %rd2, %rd14;
	ld.global.f32 	%f23, [%rd15];
	mul.wide.u32 	%rd16, %r88, 4;
	add.s64 	%rd17, %rd1, %rd16;
	ld.global.f32 	%f24, [%rd17];
	fma.rn.f32 	%f25, %f23, %f24, %f22;
	add.s32 	%r61, %r81, 4;
	mul.wide.u32 	%rd18, %r81, 4;
	add.s64 	%rd19, %rd2, %rd18;
	ld.global.f32 	%f26, [%rd19];
	mul.wide.u32 	%rd20, %r87, 4;
	add.s64 	%rd21, %rd1, %rd20;
	ld.global.f32 	%f27, [%rd21];
	fma.rn.f32 	%f28, %f26, %f27, %f25;
	add.s32 	%r62, %r81, 1;
	mul.wide.u32 	%rd22, %r62, 4;
	add.s64 	%rd23, %rd2, %rd22;
	ld.global.f32 	%f29, [%rd23];
	mul.wide.u32 	%rd24, %r86, 4;
	add.s64 	%rd25, %rd1, %rd24;
	ld.global.f32 	%f30, [%rd25];
	fma.rn.f32 	%f31, %f29, %f30, %f28;
	add.s32 	%r63, %r81, 2;
	mul.wide.u32 	%rd26, %r63, 4;
	add.s64 	%rd27, %rd2, %rd26;
	ld.global.f32 	%f32, [%rd27];
	mul.wide.u32 	%rd28, %r85, 4;
	add.s64 	%rd29, %rd1, %rd28;
	ld.global.f32 	%f33, [%rd29];
	fma.rn.f32 	%f34, %f32, %f33, %f31;
	add.s32 	%r64, %r81, 3;
	mul.wide.u32 	%rd30, %r64, 4;
	add.s64 	%rd31, %rd2, %rd30;
	ld.global.f32 	%f35, [%rd31];
	mul.wide.u32 	%rd32, %r84, 4;
	add.s64 	%rd33, %rd1, %rd32;
	ld.global.f32 	%f36, [%rd33];
	fma.rn.f32 	%f37, %f35, %f36, %f34;
	mul.wide.u32 	%rd34, %r61, 4;
	add.s64 	%rd35, %rd2, %rd34;
	ld.global.f32 	%f38, [%rd35];
	mul.wide.u32 	%rd36, %r83, 4;
	add.s64 	%rd37, %rd1, %rd36;
	ld.global.f32 	%f39, [%rd37];
	fma.rn.f32 	%f67, %f38, %f39, %f37;
	add.s32 	%r90, %r90, 8;
	add.s32 	%r89, %r89, %r10;
	add.s32 	%r88, %r88, %r10;
	add.s32 	%r87, %r87, %r10;
	add.s32 	%r86, %r86, %r10;
	add.s32 	%r85, %r85, %r10;
	add.s32 	%r84, %r84, %r10;
	add.s32 	%r83, %r83, %r10;
	add.s32 	%r82, %r82, %r10;
	add.s32 	%r81, %r81, 8;
	setp.ne.s32 	%p6, %r90, 0;
	@%p6 bra 	$L__BB0_4;
$L__BB0_5:
	setp.eq.s32 	%p7, %r6, 0;
	@%p7 bra 	$L__BB0_13;
	and.b32  	%r39, %r45, 3;
	setp.lt.u32 	%p8, %r6, 4;
	@%p8 bra 	$L__BB0_8;
	add.s32 	%r65, %r92, %r5;
	mul.wide.u32 	%rd38, %r65, 4;
	add.s64 	%rd39, %rd2, %rd38;
	ld.global.f32 	%f41, [%rd39];
	mad.lo.s32 	%r66, %r92, %r47, %r53;
	mul.wide.u32 	%rd40, %r66, 4;
	add.s64 	%rd41, %rd1, %rd40;
	ld.global.f32 	%f42, [%rd41];
	fma.rn.f32 	%f43, %f41, %f42, %f67;
	add.s32 	%r67, %r65, 1;
	mul.wide.u32 	%rd42, %r67, 4;
	add.s64 	%rd43, %rd2, %rd42;
	ld.global.f32 	%f44, [%rd43];
	add.s32 	%r68, %r66, %r47;
	mul.wide.u32 	%rd44, %r68, 4;
	add.s64 	%rd45, %rd1, %rd44;
	ld.global.f32 	%f45, [%rd45];
	fma.rn.f32 	%f46, %f44, %f45, %f43;
	add.s32 	%r69, %r65, 2;
	mul.wide.u32 	%rd46, %r69, 4;
	add.s64 	%rd47, %rd2, %rd46;
	ld.global.f32 	%f47, [%rd47];
	add.s32 	%r70, %r68, %r47;
	mul.wide.u32 	%rd48, %r70, 4;
	add.s64 	%rd49, %rd1, %rd48;
	ld.global.f32 	%f48, [%rd49];
	fma.rn.f32 	%f49, %f47, %f48, %f46;
	add.s32 	%r71, %r65, 3;
	mul.wide.u32 	%rd50, %r71, 4;
	add.s64 	%rd51, %rd2, %rd50;
	ld.global.f32 	%f50, [%rd51];
	add.s32 	%r72, %r70, %r47;
	mul.wide.u32 	%rd52, %r72, 4;
	add.s64 	%rd53, %rd1, %rd52;
	ld.global.f32 	%f51, [%rd53];
	fma.rn.f32 	%f67, %f50, %f51, %f49;
	add.s32 	%r92, %r92, 4;
$L__BB0_8:
	setp.eq.s32 	%p9, %r39, 0;
	@%p9 bra 	$L__BB0_13;
	setp.eq.s32 	%p10, %r39, 1;
	@%p10 bra 	$L__BB0_11;
	add.s32 	%r73, %r92, %r5;
	mul.wide.u32 	%rd54, %r73, 4;
	add.s64 	%rd55, %rd2, %rd54;
	ld.global.f32 	%f53, [%rd55];
	mad.lo.s32 	%r74, %r92, %r47, %r53;
	mul.wide.u32 	%rd56, %r74, 4;
	add.s64 	%rd57, %rd1, %rd56;
	ld.global.f32 	%f54, [%rd57];
	fma.rn.f32 	%f55, %f53, %f54, %f67;
	add.s32 	%r75, %r73, 1;
	mul.wide.u32 	%rd58, %r75, 4;
	add.s64 	%rd59, %rd2, %rd58;
	ld.global.f32 	%f56, [%rd59];
	add.s32 	%r76, %r74, %r47;
	mul.wide.u32 	%rd60, %r76, 4;
	add.s64 	%rd61, %rd1, %rd60;
	ld.global.f32 	%f57, [%rd61];
	fma.rn.f32 	%f67, %f56, %f57, %f55;
	add.s32 	%r92, %r92, 2;
$L__BB0_11:
	and.b32  	%r77, %r45, 1;
	setp.eq.b32 	%p11, %r77, 1;
	not.pred 	%p12, %p11;
	@%p12 bra 	$L__BB0_13;
	add.s32 	%r78, %r92, %r5;
	mul.wide.u32 	%rd62, %r78, 4;
	add.s64 	%rd63, %rd2, %rd62;
	ld.global.f32 	%f58, [%rd63];
	mad.lo.s32 	%r79, %r92, %r47, %r53;
	mul.wide.u32 	%rd64, %r79, 4;
	add.s64 	%rd65, %rd1, %rd64;
	ld.global.f32 	%f59, [%rd65];
	fma.rn.f32 	%f67, %f58, %f59, %f67;
$L__BB0_13:
	mad.lo.s32 	%r80, %r47, %r1, %r53;
	cvta.to.global.u64 	%rd66, %rd3;
	mul.wide.u32 	%rd67, %r80, 4;
	add.s64 	%rd68, %rd66, %rd67;
	st.global.f32 	[%rd68], %f67;
$L__BB0_14:
	ret;

}


// ===== COMPILED SASS (sm_100) =====

	.target	sm_100

	.elftype	@"ET_EXEC"


//--------------------- .note.nv.tkinfo           --------------------------
	.section	.note.nv.tkinfo,"",@"SHT_NOTE"
	.sectionflags	@"SHF_NOTE_NV_TKINFO"
	.tkinfo
        /*0018*/ 	.word	0x00000002
        /*0030*/ 	.string	""
        /*0030*/ 	.string	"ptxas"
        /*0030*/ 	.string	"Cuda compilation tools, release 13.0, V13.0.88"
        /*0030*/ 	.string	"Build cuda_13.0.r13.0/compiler.36424714_0"
        /*0030*/ 	.string	"-arch sm_100 -m 64 "



//--------------------- .note.nv.cuinfo           --------------------------
	.section	.note.nv.cuinfo,"",@"SHT_NOTE"
	.sectionflags	@"SHF_NOTE_NV_CUINFO"
        /*0018*/ 	.short	0x0002
        /*001a*/ 	.short	0x0064
        /*001c*/ 	.short	0x0082
	.zero		2


//--------------------- .nv.info                  --------------------------
	.section	.nv.info,"",@"SHT_CUDA_INFO"
	.align	4


	//----- nvinfo : EIATTR_REGCOUNT
	.align		4
        /*0000*/ 	.byte	0x04, 0x2f
        /*0002*/ 	.short	(.L_1 - .L_0)
	.align		4
.L_0:
        /*0004*/ 	.word	index@(_Z10gemm_naiveiiiPKfS0_Pf)
        /*0008*/ 	.word	0x00000020


	//----- nvinfo : EIATTR_FRAME_SIZE
	.align		4
.L_1:
        /*000c*/ 	.byte	0x04, 0x11
        /*000e*/ 	.short	(.L_3 - .L_2)
	.align		4
.L_2:
        /*0010*/ 	.word	index@(_Z10gemm_naiveiiiPKfS0_Pf)
        /*0014*/ 	.word	0x00000000


	//----- nvinfo : EIATTR_MIN_STACK_SIZE
	.align		4
.L_3:
        /*0018*/ 	.byte	0x04, 0x12
        /*001a*/ 	.short	(.L_5 - .L_4)
	.align		4
.L_4:
        /*001c*/ 	.word	index@(_Z10gemm_naiveiiiPKfS0_Pf)
        /*0020*/ 	.word	0x00000000
.L_5:


//--------------------- .nv.compat                --------------------------
	.section	.nv.compat,"",@"SHT_CUDA_COMPAT_INFO"
	.align	4
        /*0000*/ 	.byte	0x02, 0x09, 0x00, 0x00, 0x02, 0x02, 0x01, 0x00, 0x02, 0x05, 0x05, 0x00, 0x03, 0x07, 0x01, 0x01
        /*0010*/ 	.byte	0x02, 0x03, 0x00, 0x00, 0x02, 0x06, 0x01, 0x00, 0x04, 0x0b, 0x08, 0x00, 0x09, 0x00, 0x00, 0x00
        /*0020*/ 	.byte	0x00, 0x00, 0x00, 0x00


//--------------------- .nv.info._Z10gemm_naiveiiiPKfS0_Pf --------------------------
	.section	.nv.info._Z10gemm_naiveiiiPKfS0_Pf,"",@"SHT_CUDA_INFO"
	.sectionflags	@""
	.align	4


	//----- nvinfo : EIATTR_CUDA_API_VERSION
	.align		4
        /*0000*/ 	.byte	0x04, 0x37
        /*0002*/ 	.short	(.L_7 - .L_6)
.L_6:
        /*0004*/ 	.word	0x00000082


	//----- nvinfo : EIATTR_KPARAM_INFO
	.align		4
.L_7:
        /*0008*/ 	.byte	0x04, 0x17
        /*000a*/ 	.short	(.L_9 - .L_8)
.L_8:
        /*000c*/ 	.word	0x00000000
        /*0010*/ 	.short	0x0005
        /*0012*/ 	.short	0x0020
        /*0014*/ 	.byte	0x00, 0xf5, 0x21, 0x00


	//----- nvinfo : EIATTR_KPARAM_INFO
	.align		4
.L_9:
        /*0018*/ 	.byte	0x04, 0x17
        /*001a*/ 	.short	(.L_11 - .L_10)
.L_10:
        /*001c*/ 	.word	0x00000000
        /*0020*/ 	.short	0x0004
        /*0022*/ 	.short	0x0018
        /*0024*/ 	.byte	0x00, 0xf5, 0x21, 0x00


	//----- nvinfo : EIATTR_KPARAM_INFO
	.align		4
.L_11:
        /*0028*/ 	.byte	0x04, 0x17
        /*002a*/ 	.short	(.L_13 - .L_12)
.L_12:
        /*002c*/ 	.word	0x00000000
        /*0030*/ 	.short	0x0003
        /*0032*/ 	.short	0x0010
        /*0034*/ 	.byte	0x00, 0xf5, 0x21, 0x00


	//----- nvinfo : EIATTR_KPARAM_INFO
	.align		4
.L_13:
        /*0038*/ 	.byte	0x04, 0x17
        /*003a*/ 	.short	(.L_15 - .L_14)
.L_14:
        /*003c*/ 	.word	0x00000000
        /*0040*/ 	.short	0x0002
        /*0042*/ 	.short	0x0008
        /*0044*/ 	.byte	0x00, 0xf0, 0x11, 0x00


	//----- nvinfo : EIATTR_KPARAM_INFO
	.align		4
.L_15:
        /*0048*/ 	.byte	0x04, 0x17
        /*004a*/ 	.short	(.L_17 - .L_16)
.L_16:
        /*004c*/ 	.word	0x00000000
        /*0050*/ 	.short	0x0001
        /*0052*/ 	.short	0x0004
        /*0054*/ 	.byte	0x00, 0xf0, 0x11, 0x00


	//----- nvinfo : EIATTR_KPARAM_INFO
	.align		4
.L_17:
        /*0058*/ 	.byte	0x04, 0x17
        /*005a*/ 	.short	(.L_19 - .L_18)
.L_18:
        /*005c*/ 	.word	0x00000000
        /*0060*/ 	.short	0x0000
        /*0062*/ 	.short	0x0000
        /*0064*/ 	.byte	0x00, 0xf0, 0x11, 0x00


	//----- nvinfo : EIATTR_SPARSE_MMA_MASK
	.align		4
.L_19:
        /*0068*/ 	.byte	0x03, 0x50
        /*006a*/ 	.short	0x0000


	//----- nvinfo : EIATTR_MAXREG_COUNT
	.align		4
        /*006c*/ 	.byte	0x03, 0x1b
        /*006e*/ 	.short	0x00ff


	//----- nvinfo : EIATTR_MERCURY_ISA_VERSION
	.align		4
        /*0070*/ 	.byte	0x03, 0x5f
        /*0072*/ 	.short	0x0101


	//----- nvinfo : EIATTR_VRC_CTA_INIT_COUNT
	.align		4
        /*0074*/ 	.byte	0x02, 0x4a
	.zero		1
	.zero		1


	//----- nvinfo : EIATTR_EXIT_INSTR_OFFSETS
	.align		4
        /*0078*/ 	.byte	0x04, 0x1c
        /*007a*/ 	.short	(.L_21 - .L_20)


	//   ....[0]....
.L_20:
        /*007c*/ 	.word	0x000000d0


	//   ....[1]....
        /*0080*/ 	.word	0x00000a80


	//----- nvinfo : EIATTR_CBANK_PARAM_SIZE
	.align		4
.L_21:
        /*0084*/ 	.byte	0x03, 0x19
        /*0086*/ 	.short	0x0028


	//----- nvinfo : EIATTR_PARAM_CBANK
	.align		4
        /*0088*/ 	.byte	0x04, 0x0a
        /*008a*/ 	.short	(.L_23 - .L_22)
	.align		4
.L_22:
        /*008c*/ 	.word	index@(.nv.constant0._Z10gemm_naiveiiiPKfS0_Pf)
        /*0090*/ 	.short	0x0380
        /*0092*/ 	.short	0x0028


	//----- nvinfo : EIATTR_SW_WAR
	.align		4
.L_23:
        /*0094*/ 	.byte	0x04, 0x36
        /*0096*/ 	.short	(.L_25 - .L_24)
.L_24:
        /*0098*/ 	.word	0x00000008
.L_25:


//--------------------- .nv.callgraph             --------------------------
	.section	.nv.callgraph,"",@"SHT_CUDA_CALLGRAPH"
	.align	4
	.sectionentsize	8
	.align		4
        /*0000*/ 	.word	0x00000000
	.align		4
        /*0004*/ 	.word	0xffffffff
	.align		4
        /*0008*/ 	.word	0x00000000
	.align		4
        /*000c*/ 	.word	0xfffffffe
	.align		4
        /*0010*/ 	.word	0x00000000
	.align		4
        /*0014*/ 	.word	0xfffffffd
	.align		4
        /*0018*/ 	.word	0x00000000
	.align		4
        /*001c*/ 	.word	0xfffffffc


//--------------------- .text._Z10gemm_naiveiiiPKfS0_Pf --------------------------
	.section	.text._Z10gemm_naiveiiiPKfS0_Pf,"ax",@progbits
	.align	128
        .global         _Z10gemm_naiveiiiPKfS0_Pf
        .type           _Z10gemm_naiveiiiPKfS0_Pf,@function
        .size           _Z10gemm_naiveiiiPKfS0_Pf,(.L_x_5 - _Z10gemm_naiveiiiPKfS0_Pf)
        .other          _Z10gemm_naiveiiiPKfS0_Pf,@"STO_CUDA_ENTRY STV_DEFAULT"
_Z10gemm_naiveiiiPKfS0_Pf:
.text._Z10gemm_naiveiiiPKfS0_Pf:
[----:B------:R-:W-:Y:S01]  /*0000*/  LDC R1, c[0x0][0x37c] ;  /* 0x0000df00ff017b82 */ /* 0x000fe20000000800 */
[----:B------:R-:W0:Y:S07]  /*0010*/  S2R R8, SR_TID.Y ;  /* 0x0000000000087919 */ /* 0x000e2e0000002200 */
[----:B------:R-:W1:Y:S01]  /*0020*/  S2UR UR4, SR_CTAID.Y ;  /* 0x00000000000479c3 */ /* 0x000e620000002600 */
[----:B------:R-:W2:Y:S07]  /*0030*/  S2R R2, SR_TID.X ;  /* 0x0000000000027919 */ /* 0x000eae0000002100 */
[----:B------:R-:W2:Y:S01]  /*0040*/  LDC R3, c[0x0][0x360] ;  /* 0x0000d800ff037b82 */ /* 0x000ea20000000800 */
[----:B------:R-:W1:Y:S07]  /*0050*/  LDCU UR5, c[0x0][0x364] ;  /* 0x00006c80ff0577ac */ /* 0x000e6e0008000800 */
[----:B------:R-:W2:Y:S08]  /*0060*/  S2UR UR6, SR_CTAID.X ;  /* 0x00000000000679c3 */ /* 0x000eb00000002500 */
[----:B------:R-:W3:Y:S01]  /*0070*/  LDC.64 R4, c[0x0][0x380] ;  /* 0x0000e000ff047b82 */ /* 0x000ee20000000a00 */
[----:B-1----:R-:W-:-:S06]  /*0080*/  UIMAD UR4, UR4, UR5, URZ ;  /* 0x00000005040472a4 */ /* 0x002fcc000f8e02ff */
[----:B0-----:R-:W-:Y:S01]  /*0090*/  IADD3 R0, PT, PT, R8, UR4, RZ ;  /* 0x0000000408007c10 */ /* 0x001fe2000fffe0ff */
[----:B--2---:R-:W-:-:S03]  /*00a0*/  IMAD R3, R3, UR6, R2 ;  /* 0x0000000603037c24 */ /* 0x004fc6000f8e0202 */
[----:B---3--:R-:W-:-:S04]  /*00b0*/  ISETP.GE.U32.AND P0, PT, R0, R5, PT ;  /* 0x000000050000720c */ /* 0x008fc80003f06070 */
[----:B------:R-:W-:-:S13]  /*00c0*/  ISETP.GE.U32.OR P0, PT, R3, R4, P0 ;  /* 0x000000040300720c */ /* 0x000fda0000706470 */
[----:B------:R-:W-:Y:S05]  /*00d0*/  @P0 EXIT ;  /* 0x000000000000094d */ /* 0x000fea0003800000 */
[----:B------:R-:W0:Y:S01]  /*00e0*/  LDC R2, c[0x0][0x388] ;  /* 0x0000e200ff027b82 */ /* 0x000e220000000800 */
[----:B------:R-:W1:Y:S01]  /*00f0*/  LDCU.64 UR6, c[0x0][0x358] ;  /* 0x00006b00ff0677ac */ /* 0x000e620008000a00 */
[----:B------:R-:W-:Y:S01]  /*0100*/  HFMA2 R25, -RZ, RZ, 0, 0 ;  /* 0x00000000ff197431 */ /* 0x000fe200000001ff */
[----:B0-----:R-:W-:-:S13]  /*0110*/  ISETP.GE.AND P0, PT, R2, 0x1, PT ;  /* 0x000000010200780c */ /* 0x001fda0003f06270 */
[----:B-1----:R-:W-:Y:S05]  /*0120*/  @!P0 BRA `(.L_x_0) ;  /* 0x0000000800448947 */ /* 0x002fea0003800000 */
[C---:B------:R-:W-:Y:S02]  /*0130*/  ISETP.GE.U32.AND P1, PT, R2.reuse, 0x8, PT ;  /* 0x000000080200780c */ /* 0x040fe40003f26070 */
[----:B------:R-:W-:Y:S02]  /*0140*/  LOP3.LUT R6, R2, 0x7, RZ, 0xc0, !PT ;  /* 0x0000000702067812 */ /* 0x000fe400078ec0ff */
[----:B------:R-:W-:Y:S02]  /*0150*/  MOV R25, RZ ;  /* 0x000000ff00197202 */ /* 0x000fe40000000f00 */
[----:B------:R-:W-:Y:S02]  /*0160*/  ISETP.NE.AND P0, PT, R6, RZ, PT ;  /* 0x000000ff0600720c */ /* 0x000fe40003f05270 */
[----:B------:R-:W-:-:S05]  /*0170*/  MOV R7, RZ ;  /* 0x000000ff00077202 */ /* 0x000fca0000000f00 */
[----:B------:R-:W-:Y:S06]  /*0180*/  @!P1 BRA `(.L_x_1) ;  /* 0x0000000400249947 */ /* 0x000fec0003800000 */
[----:B------:R-:W-:Y:S01]  /*0190*/  LOP3.LUT R7, R2, 0x7ffffff8, RZ, 0xc0, !PT ;  /* 0x7ffffff802077812 */ /* 0x000fe200078ec0ff */
[C---:B------:R-:W-:Y:S01]  /*01a0*/  IMAD R10, R5.reuse, 0x3, R0 ;  /* 0x00000003050a7824 */ /* 0x040fe200078e0200 */
[C---:B------:R-:W-:Y:S01]  /*01b0*/  IADD3 R4, PT, PT, R5.reuse, UR4, R8 ;  /* 0x0000000405047c10 */ /* 0x040fe2000fffe008 */
[C-C-:B------:R-:W-:Y:S01]  /*01c0*/  IMAD R14, R5.reuse, 0x5, R0.reuse ;  /* 0x00000005050e7824 */ /* 0x140fe200078e0200 */
[CC--:B------:R-:W-:Y:S01]  /*01d0*/  LEA R8, R5.reuse, R0.reuse, 0x1 ;  /* 0x0000000005087211 */ /* 0x0c0fe200078e08ff */
[C-C-:B------:R-:W-:Y:S01]  /*01e0*/  IMAD R9, R5.reuse, 0x6, R0.reuse ;  /* 0x0000000605097824 */ /* 0x140fe200078e0200 */
[C---:B------:R-:W-:Y:S01]  /*01f0*/  LEA R12, R5.reuse, R0, 0x2 ;  /* 0x00000000050c7211 */ /* 0x040fe200078e10ff */
[----:B------:R-:W-:Y:S01]  /*0200*/  IMAD R11, R5, 0x7, R0 ;  /* 0x00000007050b7824 */ /* 0x000fe200078e0200 */
[----:B------:R-:W-:Y:S01]  /*0210*/  MOV R25, RZ ;  /* 0x000000ff00197202 */ /* 0x000fe20000000f00 */
[----:B------:R-:W-:Y:S01]  /*0220*/  IMAD R15, R3, R2, 0x3 ;  /* 0x00000003030f7424 */ /* 0x000fe200078e0202 */
[----:B------:R-:W-:-:S02]  /*0230*/  MOV R13, R0 ;  /* 0x00000000000d7202 */ /* 0x000fc40000000f00 */
[----:B------:R-:W-:-:S07]  /*0240*/  IADD3 R24, PT, PT, -R7, RZ, RZ ;  /* 0x000000ff07187210 */ /* 0x000fce0007ffe1ff */
.L_x_2:
[----:B------:R-:W0:Y:S01]  /*0250*/  LDC.64 R20, c[0x0][0x390] ;  /* 0x0000e400ff147b82 */ /* 0x000e220000000a00 */
[----:B------:R-:W-:-:S07]  /*0260*/  IADD3 R23, PT, PT, R15, -0x3, RZ ;  /* 0xfffffffd0f177810 */ /* 0x000fce0007ffe0ff */
[----:B------:R-:W1:Y:S01]  /*0270*/  LDC.64 R16, c[0x0][0x398] ;  /* 0x0000e600ff107b82 */ /* 0x000e620000000a00 */
[----:B0-----:R-:W-:-:S06]  /*0280*/  IMAD.WIDE.U32 R22, R23, 0x4, R20 ;  /* 0x0000000417167825 */ /* 0x001fcc00078e0014 */
[----:B------:R-:W2:Y:S01]  /*0290*/  LDG.E R22, desc[UR6][R22.64] ;  /* 0x0000000616167981 */ /* 0x000ea2000c1e1900 */
[----:B-1----:R-:W-:-:S06]  /*02a0*/  IMAD.WIDE.U32 R18, R13, 0x4, R16 ;  /* 0x000000040d127825 */ /* 0x002fcc00078e0010 */
[----:B------:R-:W2:Y:S01]  /*02b0*/  LDG.E R18, desc[UR6][R18.64] ;  /* 0x0000000612127981 */ /* 0x000ea2000c1e1900 */
[----:B------:R-:W-:Y:S01]  /*02c0*/  IADD3 R27, PT, PT, R15, -0x2, RZ ;  /* 0xfffffffe0f1b7810 */ /* 0x000fe20007ffe0ff */
[----:B------:R-:W-:-:S06]  /*02d0*/  IMAD.WIDE.U32 R28, R4, 0x4, R16 ;  /* 0x00000004041c7825 */ /* 0x000fcc00078e0010 */
[----:B------:R-:W3:Y:S01]  /*02e0*/  LDG.E R28, desc[UR6][R28.64] ;  /* 0x000000061c1c7981 */ /* 0x000ee2000c1e1900 */
[----:B--2---:R-:W-:Y:S01]  /*02f0*/  FFMA R25, R22, R18, R25 ;  /* 0x0000001216197223 */ /* 0x004fe20000000019 */
[----:B------:R-:W-:Y:S01]  /*0300*/  IMAD.WIDE.U32 R22, R27, 0x4, R20 ;  /* 0x000000041b167825 */ /* 0x000fe200078e0014 */
[----:B------:R-:W-:-:S05]  /*0310*/  IADD3 R27, PT, PT, R15, -0x1, RZ ;  /* 0xffffffff0f1b7810 */ /* 0x000fca0007ffe0ff */
[----:B------:R-:W-:Y:S01]  /*0320*/  IMAD.WIDE.U32 R26, R27, 0x4, R20 ;  /* 0x000000041b1a7825 */ /* 0x000fe200078e0014 */
[----:B------:R-:W3:Y:S04]  /*0330*/  LDG.E R22, desc[UR6][R22.64] ;  /* 0x0000000616167981 */ /* 0x000ee8000c1e1900 */
[----:B------:R0:W2:Y:S02]  /*0340*/  LDG.E R18, desc[UR6][R26.64] ;  /* 0x000000061a127981 */ /* 0x0000a4000c1e1900 */
[----:B0-----:R-:W-:-:S05]  /*0350*/  IMAD.WIDE.U32 R26, R8, 0x4, R16 ;  /* 0x00000004081a7825 */ /* 0x001fca00078e0010 */
[----:B------:R-:W2:Y:S01]  /*0360*/  LDG.E R19, desc[UR6][R26.64] ;  /* 0x000000061a137981 */ /* 0x000ea2000c1e1900 */
[----:B------:R-:W-:Y:S01]  /*0370*/  IADD3 R23, PT, PT, R15, 0x1, RZ ;  /* 0x000000010f177810 */ /* 0x000fe20007ffe0ff */
[----:B---3--:R-:W-:-:S04]  /*0380*/  FFMA R25, R22, R28, R25 ;  /* 0x0000001c16197223 */ /* 0x008fc80000000019 */
[----:B--2---:R-:W-:Y:S01]  /*0390*/  FFMA R25, R18, R19, R25 ;  /* 0x0000001312197223 */ /* 0x004fe20000000019 */
[----:B------:R-:W-:-:S05]  /*03a0*/  IMAD.WIDE.U32 R18, R15, 0x4, R20 ;  /* 0x000000040f127825 */ /* 0x000fca00078e0014 */
[----:B------:R0:W2:Y:S02]  /*03b0*/  LDG.E R28, desc[UR6][R18.64] ;  /* 0x00000006121c7981 */ /* 0x0000a4000c1e1900 */
[----:B0-----:R-:W-:-:S04]  /*03c0*/  IMAD.WIDE.U32 R18, R23, 0x4, R20 ;  /* 0x0000000417127825 */ /* 0x001fc800078e0014 */
[--C-:B------:R-:W-:Y:S02]  /*03d0*/  IMAD.WIDE.U32 R22, R10, 0x4, R16.reuse ;  /* 0x000000040a167825 */ /* 0x100fe400078e0010 */
[----:B------:R-:W3:Y:S04]  /*03e0*/  LDG.E R18, desc[UR6][R18.64] ;  /* 0x0000000612127981 */ /* 0x000ee8000c1e1900 */
[----:B------:R0:W2:Y:S02]  /*03f0*/  LDG.E R29, desc[UR6][R22.64] ;  /* 0x00000006161d7981 */ /* 0x0000a4000c1e1900 */
[----:B0-----:R-:W-:-:S05]  /*0400*/  IMAD.WIDE.U32 R22, R12, 0x4, R16 ;  /* 0x000000040c167825 */ /* 0x001fca00078e0010 */
[----:B------:R0:W3:Y:S01]  /*0410*/  LDG.E R26, desc[UR6][R22.64] ;  /* 0x00000006161a7981 */ /* 0x0000e2000c1e1900 */
[C---:B------:R-:W-:Y:S02]  /*0420*/  IADD3 R27, PT, PT, R15.reuse, 0x3, RZ ;  /* 0x000000030f1b7810 */ /* 0x040fe40007ffe0ff */
[C---:B0-----:R-:W-:Y:S01]  /*0430*/  IADD3 R23, PT, PT, R15.reuse, 0x4, RZ ;  /* 0x000000040f177810 */ /* 0x041fe20007ffe0ff */
[----:B--2---:R-:W-:Y:S01]  /*0440*/  FFMA R25, R28, R29, R25 ;  /* 0x0000001d1c197223 */ /* 0x004fe20000000019 */
[----:B------:R-:W-:-:S05]  /*0450*/  IADD3 R29, PT, PT, R15, 0x2, RZ ;  /* 0x000000020f1d7810 */ /* 0x000fca0007ffe0ff */
[----:B------:R-:W-:-:S06]  /*0460*/  IMAD.WIDE.U32 R28, R29, 0x4, R20 ;  /* 0x000000041d1c7825 */ /* 0x000fcc00078e0014 */
[----:B------:R-:W2:Y:S01]  /*0470*/  LDG.E R28, desc[UR6][R28.64] ;  /* 0x000000061c1c7981 */ /* 0x000ea2000c1e1900 */
[----:B---3--:R-:W-:Y:S01]  /*0480*/  FFMA R25, R18, R26, R25 ;  /* 0x0000001a12197223 */ /* 0x008fe20000000019 */
[----:B------:R-:W-:-:S04]  /*0490*/  IMAD.WIDE.U32 R18, R14, 0x4, R16 ;  /* 0x000000040e127825 */ /* 0x000fc800078e0010 */
[--C-:B------:R-:W-:Y:S02]  /*04a0*/  IMAD.WIDE.U32 R26, R27, 0x4, R20.reuse ;  /* 0x000000041b1a7825 */ /* 0x100fe400078e0014 */
[----:B------:R-:W2:Y:S02]  /*04b0*/  LDG.E R18, desc[UR6][R18.64] ;  /* 0x0000000612127981 */ /* 0x000ea4000c1e1900 */
[----:B------:R-:W-:Y:S02]  /*04c0*/  IMAD.WIDE.U32 R20, R23, 0x4, R20 ;  /* 0x0000000417147825 */ /* 0x000fe400078e0014 */
[----:B------:R-:W3:Y:S02]  /*04d0*/  LDG.E R26, desc[UR6][R26.64] ;  /* 0x000000061a1a7981 */ /* 0x000ee4000c1e1900 */
[--C-:B------:R-:W-:Y:S02]  /*04e0*/  IMAD.WIDE.U32 R22, R9, 0x4, R16.reuse ;  /* 0x0000000409167825 */ /* 0x100fe400078e0010 */
[----:B------:R-:W4:Y:S02]  /*04f0*/  LDG.E R20, desc[UR6][R20.64] ;  /* 0x0000000614147981 */ /* 0x000f24000c1e1900 */
[----:B------:R-:W-:-:S02]  /*0500*/  IMAD.WIDE.U32 R16, R11, 0x4, R16 ;  /* 0x000000040b107825 */ /* 0x000fc400078e0010 */
[----:B------:R-:W3:Y:S04]  /*0510*/  LDG.E R23, desc[UR6][R22.64] ;  /* 0x0000000616177981 */ /* 0x000ee8000c1e1900 */
[----:B------:R-:W4:Y:S01]  /*0520*/  LDG.E R16, desc[UR6][R16.64] ;  /* 0x0000000610107981 */ /* 0x000f22000c1e1900 */
[----:B------:R-:W-:-:S04]  /*0530*/  IADD3 R24, PT, PT, R24, 0x8, RZ ;  /* 0x0000000818187810 */ /* 0x000fc80007ffe0ff */
[----:B------:R-:W-:Y:S02]  /*0540*/  ISETP.NE.AND P1, PT, R24, RZ, PT ;  /* 0x000000ff1800720c */ /* 0x000fe40003f25270 */
[----:B------:R-:W-:Y:S02]  /*0550*/  IADD3 R15, PT, PT, R15, 0x8, RZ ;  /* 0x000000080f0f7810 */ /* 0x000fe40007ffe0ff */
[C---:B------:R-:W-:Y:S02]  /*0560*/  LEA R4, R5.reuse, R4, 0x3 ;  /* 0x0000000405047211 */ /* 0x040fe400078e18ff */
[C---:B------:R-:W-:Y:S02]  /*0570*/  LEA R8, R5.reuse, R8, 0x3 ;  /* 0x0000000805087211 */ /* 0x040fe400078e18ff */
[C---:B------:R-:W-:Y:S02]  /*0580*/  LEA R10, R5.reuse, R10, 0x3 ;  /* 0x0000000a050a7211 */ /* 0x040fe400078e18ff */
[----:B------:R-:W-:-:S02]  /*0590*/  LEA R12, R5, R12, 0x3 ;  /* 0x0000000c050c7211 */ /* 0x000fc400078e18ff */
[C---:B------:R-:W-:Y:S02]  /*05a0*/  LEA R14, R5.reuse, R14, 0x3 ;  /* 0x0000000e050e7211 */ /* 0x040fe400078e18ff */
[C---:B------:R-:W-:Y:S02]  /*05b0*/  LEA R9, R5.reuse, R9, 0x3 ;  /* 0x0000000905097211 */ /* 0x040fe400078e18ff */
[C---:B------:R-:W-:Y:S02]  /*05c0*/  LEA R11, R5.reuse, R11, 0x3 ;  /* 0x0000000b050b7211 */ /* 0x040fe400078e18ff */
[----:B------:R-:W-:Y:S01]  /*05d0*/  LEA R13, R5, R13, 0x3 ;  /* 0x0000000d050d7211 */ /* 0x000fe200078e18ff */
[----:B--2---:R-:W-:-:S04]  /*05e0*/  FFMA R25, R28, R18, R25 ;  /* 0x000000121c197223 */ /* 0x004fc80000000019 */
[----:B---3--:R-:W-:-:S04]  /*05f0*/  FFMA R25, R26, R23, R25 ;  /* 0x000000171a197223 */ /* 0x008fc80000000019 */
[----:B----4-:R-:W-:Y:S01]  /*0600*/  FFMA R25, R20, R16, R25 ;  /* 0x0000001014197223 */ /* 0x010fe20000000019 */
[----:B------:R-:W-:Y:S06]  /*0610*/  @P1 BRA `(.L_x_2) ;  /* 0xfffffffc000c1947 */ /* 0x000fec000383ffff */
.L_x_1:
[----:B------:R-:W-:Y:S05]  /*0620*/  @!P0 BRA `(.L_x_0) ;  /* 0x0000000400048947 */ /* 0x000fea0003800000 */
[----:B------:R-:W-:Y:S02]  /*0630*/  ISETP.GE.U32.AND P0, PT, R6, 0x4, PT ;  /* 0x000000040600780c */ /* 0x000fe40003f06070 */
[----:B------:R-:W-:-:S04]  /*0640*/  LOP3.LUT R24, R2, 0x3, RZ, 0xc0, !PT ;  /* 0x0000000302187812 */ /* 0x000fc800078ec0ff */
[----:B------:R-:W-:-:S07]  /*0650*/  ISETP.NE.AND P1, PT, R24, RZ, PT ;  /* 0x000000ff1800720c */ /* 0x000fce0003f25270 */
[----:B------:R-:W-:Y:S06]  /*0660*/  @!P0 BRA `(.L_x_3) ;  /* 0x00000000007c8947 */ /* 0x000fec0003800000 */
[----:B------:R-:W0:Y:S01]  /*0670*/  LDC.64 R8, c[0x0][0x398] ;  /* 0x0000e600ff087b82 */ /* 0x000e220000000a00 */
[----:B------:R-:W-:Y:S02]  /*0680*/  IMAD R13, R3, R2, R7 ;  /* 0x00000002030d7224 */ /* 0x000fe400078e0207 */
[----:B------:R-:W-:-:S03]  /*0690*/  IMAD R6, R7, R5, R0 ;  /* 0x0000000507067224 */ /* 0x000fc600078e0200 */
[C---:B------:R-:W-:Y:S02]  /*06a0*/  IADD3 R21, PT, PT, R13.reuse, 0x1, RZ ;  /* 0x000000010d157810 */ /* 0x040fe40007ffe0ff */
[----:B------:R-:W1:Y:S01]  /*06b0*/  LDC.64 R10, c[0x0][0x390] ;  /* 0x0000e400ff0a7b82 */ /* 0x000e620000000a00 */
[C---:B------:R-:W-:Y:S02]  /*06c0*/  IADD3 R15, PT, PT, R13.reuse, 0x2, RZ ;  /* 0x000000020d0f7810 */ /* 0x040fe40007ffe0ff */
[----:B------:R-:W-:Y:S01]  /*06d0*/  IADD3 R27, PT, PT, R13, 0x3, RZ ;  /* 0x000000030d1b7810 */ /* 0x000fe20007ffe0ff */
[C---:B0-----:R-:W-:Y:S01]  /*06e0*/  IMAD.WIDE.U32 R18, R6.reuse, 0x4, R8 ;  /* 0x0000000406127825 */ /* 0x041fe200078e0008 */
[----:B------:R-:W-:-:S04]  /*06f0*/  IADD3 R6, PT, PT, R6, R5, RZ ;  /* 0x0000000506067210 */ /* 0x000fc80007ffe0ff */
[CC--:B------:R-:W-:Y:S01]  /*0700*/  IADD3 R14, PT, PT, R6.reuse, R5.reuse, RZ ;  /* 0x00000005060e7210 */ /* 0x0c0fe20007ffe0ff */
[--C-:B-1----:R-:W-:Y:S01]  /*0710*/  IMAD.WIDE.U32 R22, R13, 0x4, R10.reuse ;  /* 0x000000040d167825 */ /* 0x102fe200078e000a */
[----:B------:R-:W2:Y:S03]  /*0720*/  LDG.E R18, desc[UR6][R18.64] ;  /* 0x0000000612127981 */ /* 0x000ea6000c1e1900 */
[----:B------:R-:W-:Y:S01]  /*0730*/  IMAD.WIDE.U32 R20, R21, 0x4, R10 ;  /* 0x0000000415147825 */ /* 0x000fe200078e000a */
[----:B------:R-:W2:Y:S03]  /*0740*/  LDG.E R4, desc[UR6][R22.64] ;  /* 0x0000000616047981 */ /* 0x000ea6000c1e1900 */
[----:B------:R-:W-:Y:S01]  /*0750*/  IMAD.WIDE.U32 R16, R6, 0x4, R8 ;  /* 0x0000000406107825 */ /* 0x000fe200078e0008 */
[----:B------:R-:W-:Y:S01]  /*0760*/  IADD3 R29, PT, PT, R14, R5, RZ ;  /* 0x000000050e1d7210 */ /* 0x000fe20007ffe0ff */
[----:B------:R-:W3:Y:S02]  /*0770*/  LDG.E R20, desc[UR6][R20.64] ;  /* 0x0000000614147981 */ /* 0x000ee4000c1e1900 */
[----:B------:R-:W-:-:S02]  /*0780*/  IMAD.WIDE.U32 R12, R15, 0x4, R10 ;  /* 0x000000040f0c7825 */ /* 0x000fc400078e000a */
[----:B------:R-:W3:Y:S02]  /*0790*/  LDG.E R17, desc[UR6][R16.64] ;  /* 0x0000000610117981 */ /* 0x000ee4000c1e1900 */
[----:B------:R-:W-:Y:S02]  /*07a0*/  IMAD.WIDE.U32 R14, R14, 0x4, R8 ;  /* 0x000000040e0e7825 */ /* 0x000fe400078e0008 */
[----:B------:R-:W4:Y:S02]  /*07b0*/  LDG.E R13, desc[UR6][R12.64] ;  /* 0x000000060c0d7981 */ /* 0x000f24000c1e1900 */
[----:B------:R-:W-:Y:S02]  /*07c0*/  IMAD.WIDE.U32 R10, R27, 0x4, R10 ;  /* 0x000000041b0a7825 */ /* 0x000fe400078e000a */
[----:B------:R-:W4:Y:S02]  /*07d0*/  LDG.E R14, desc[UR6][R14.64] ;  /* 0x000000060e0e7981 */ /* 0x000f24000c1e1900 */
[----:B------:R-:W-:-:S02]  /*07e0*/  IMAD.WIDE.U32 R8, R29, 0x4, R8 ;  /* 0x000000041d087825 */ /* 0x000fc400078e0008 */
[----:B------:R-:W5:Y:S04]  /*07f0*/  LDG.E R11, desc[UR6][R10.64] ;  /* 0x000000060a0b7981 */ /* 0x000f68000c1e1900 */
[----:B------:R-:W5:Y:S01]  /*0800*/  LDG.E R8, desc[UR6][R8.64] ;  /* 0x0000000608087981 */ /* 0x000f62000c1e1900 */
[----:B------:R-:W-:Y:S01]  /*0810*/  IADD3 R7, PT, PT, R7, 0x4, RZ ;  /* 0x0000000407077810 */ /* 0x000fe20007ffe0ff */
[----:B--2---:R-:W-:-:S04]  /*0820*/  FFMA R25, R4, R18, R25 ;  /* 0x0000001204197223 */ /* 0x004fc80000000019 */
[----:B---3--:R-:W-:-:S04]  /*0830*/  FFMA R20, R20, R17, R25 ;  /* 0x0000001114147223 */ /* 0x008fc80000000019 */
[----:B----4-:R-:W-:-:S04]  /*0840*/  FFMA R20, R13, R14, R20 ;  /* 0x0000000e0d147223 */ /* 0x010fc80000000014 */
[----:B-----5:R-:W-:-:S07]  /*0850*/  FFMA R25, R11, R8, R20 ;  /* 0x000000080b197223 */ /* 0x020fce0000000014 */
.L_x_3:
[----:B------:R-:W-:Y:S05]  /*0860*/  @!P1 BRA `(.L_x_0) ;  /* 0x0000000000749947 */ /* 0x000fea0003800000 */
[----:B------:R-:W0:Y:S01]  /*0870*/  LDC.64 R16, c[0x0][0x390] ;  /* 0x0000e400ff107b82 */ /* 0x000e220000000a00 */
[----:B------:R-:W-:Y:S02]  /*0880*/  ISETP.NE.AND P0, PT, R24, 0x1, PT ;  /* 0x000000011800780c */ /* 0x000fe40003f05270 */
[----:B------:R-:W-:-:S04]  /*0890*/  LOP3.LUT R4, R2, 0x1, RZ, 0xc0, !PT ;  /* 0x0000000102047812 */ /* 0x000fc800078ec0ff */
[----:B------:R-:W-:Y:S01]  /*08a0*/  ISETP.NE.U32.AND P1, PT, R4, 0x1, PT ;  /* 0x000000010400780c */ /* 0x000fe20003f25070 */
[----:B------:R-:W1:Y:S06]  /*08b0*/  LDC.64 R8, c[0x0][0x398] ;  /* 0x0000e600ff087b82 */ /* 0x000e6c0000000a00 */
[----:B------:R-:W-:Y:S02]  /*08c0*/  @P0 IMAD R15, R3, R2, R7 ;  /* 0x00000002030f0224 */ /* 0x000fe400078e0207 */
[----:B------:R-:W2:Y:S01]  /*08d0*/  LDC.64 R10, c[0x0][0x390] ;  /* 0x0000e400ff0a7b82 */ /* 0x000ea20000000a00 */
[C---:B------:R-:W-:Y:S01]  /*08e0*/  @P0 IMAD R14, R7.reuse, R5, R0 ;  /* 0x00000005070e0224 */ /* 0x040fe200078e0200 */
[----:B------:R-:W-:-:S02]  /*08f0*/  @P0 IADD3 R7, PT, PT, R7, 0x2, RZ ;  /* 0x0000000207070810 */ /* 0x000fc40007ffe0ff */
[C---:B------:R-:W-:Y:S02]  /*0900*/  @P0 IADD3 R21, PT, PT, R15.reuse, 0x1, RZ ;  /* 0x000000010f150810 */ /* 0x040fe40007ffe0ff */
[----:B------:R-:W-:Y:S02]  /*0910*/  @P0 IADD3 R23, PT, PT, R14, R5, RZ ;  /* 0x000000050e170210 */ /* 0x000fe40007ffe0ff */
[----:B------:R-:W3:Y:S01]  /*0920*/  LDC.64 R12, c[0x0][0x398] ;  /* 0x0000e600ff0c7b82 */ /* 0x000ee20000000a00 */
[----:B0-----:R-:W-:-:S04]  /*0930*/  @P0 IMAD.WIDE.U32 R18, R15, 0x4, R16 ;  /* 0x000000040f120825 */ /* 0x001fc800078e0010 */
[----:B------:R-:W-:Y:S01]  /*0940*/  @P0 IMAD.WIDE.U32 R16, R21, 0x4, R16 ;  /* 0x0000000415100825 */ /* 0x000fe200078e0010 */
[----:B------:R-:W4:Y:S03]  /*0950*/  @P0 LDG.E R4, desc[UR6][R18.64] ;  /* 0x0000000612040981 */ /* 0x000f26000c1e1900 */
[----:B-1----:R-:W-:Y:S02]  /*0960*/  @P0 IMAD.WIDE.U32 R14, R14, 0x4, R8 ;  /* 0x000000040e0e0825 */ /* 0x002fe400078e0008 */
[----:B------:R-:W5:Y:S02]  /*0970*/  @P0 LDG.E R17, desc[UR6][R16.64] ;  /* 0x0000000610110981 */ /* 0x000f64000c1e1900 */
[----:B------:R-:W-:Y:S02]  /*0980*/  @!P1 IMAD R21, R3, R2, R7 ;  /* 0x0000000203159224 */ /* 0x000fe400078e0207 */
[----:B------:R-:W-:Y:S01]  /*0990*/  @P0 IMAD.WIDE.U32 R8, R23, 0x4, R8 ;  /* 0x0000000417080825 */ /* 0x000fe200078e0008 */
[----:B------:R-:W4:Y:S03]  /*09a0*/  @P0 LDG.E R14, desc[UR6][R14.64] ;  /* 0x000000060e0e0981 */ /* 0x000f26000c1e1900 */
[----:B------:R-:W-:-:S02]  /*09b0*/  @!P1 IMAD R7, R7, R5, R0 ;  /* 0x0000000507079224 */ /* 0x000fc400078e0200 */
[----:B--2---:R-:W-:Y:S01]  /*09c0*/  @!P1 IMAD.WIDE.U32 R10, R21, 0x4, R10 ;  /* 0x00000004150a9825 */ /* 0x004fe200078e000a */
[----:B------:R-:W5:Y:S03]  /*09d0*/  @P0 LDG.E R8, desc[UR6][R8.64] ;  /* 0x0000000608080981 */ /* 0x000f66000c1e1900 */
[----:B---3--:R-:W-:Y:S02]  /*09e0*/  @!P1 IMAD.WIDE.U32 R12, R7, 0x4, R12 ;  /* 0x00000004070c9825 */ /* 0x008fe400078e000c */
[----:B------:R-:W2:Y:S04]  /*09f0*/  @!P1 LDG.E R10, desc[UR6][R10.64] ;  /* 0x000000060a0a9981 */ /* 0x000ea8000c1e1900 */
[----:B------:R-:W2:Y:S01]  /*0a00*/  @!P1 LDG.E R12, desc[UR6][R12.64] ;  /* 0x000000060c0c9981 */ /* 0x000ea2000c1e1900 */
[----:B----4-:R-:W-:-:S04]  /*0a10*/  @P0 FFMA R4, R4, R14, R25 ;  /* 0x0000000e04040223 */ /* 0x010fc80000000019 */
[----:B-----5:R-:W-:-:S04]  /*0a20*/  @P0 FFMA R25, R17, R8, R4 ;  /* 0x0000000811190223 */ /* 0x020fc80000000004 */
[----:B--2---:R-:W-:-:S07]  /*0a30*/  @!P1 FFMA R25, R10, R12, R25 ;  /* 0x0000000c0a199223 */ /* 0x004fce0000000019 */
.L_x_0:
[----:B------:R-:W0:Y:S01]  /*0a40*/  LDC.64 R6, c[0x0][0x3a0] ;  /* 0x0000e800ff067b82 */ /* 0x000e220000000a00 */
[----:B------:R-:W-:-:S04]  /*0a50*/  IMAD R3, R3, R5, R0 ;  /* 0x0000000503037224 */ /* 0x000fc800078e0200 */
[----:B0-----:R-:W-:-:S05]  /*0a60*/  IMAD.WIDE.U32 R2, R3, 0x4, R6 ;  /* 0x0000000403027825 */ /* 0x001fca00078e0006 */
[----:B------:R-:W-:Y:S01]  /*0a70*/  STG.E desc[UR6][R2.64], R25 ;  /* 0x0000001902007986 */ /* 0x000fe2000c101906 */
[----:B------:R-:W-:Y:S05]  /*0a80*/  EXIT ;  /* 0x000000000000794d */ /* 0x000fea0003800000 */
.L_x_4:
[----:B------:R-:W-:-:S00]  /*0a90*/  BRA `(.L_x_4) ;  /* 0xfffffffc00fc7947 */ /* 0x000fc0000383ffff */
[----:B------:R-:W-:-:S00]  /*0aa0*/  NOP ;  /* 0x0000000000007918 */ /* 0x000fc00000000000 */
        /* <DEDUP_REMOVED lines=13> */
.L_x_5:


//--------------------- .nv.shared.reserved.0     --------------------------
	.section	.nv.shared.reserved.0,"aw",@nobits
	.weak		__nv_reservedSMEM_offset_0_alias
	.size		__nv_reservedSMEM_offset_0_alias, 0, 64
	.other		__nv_reservedSMEM_offset_0_alias,@"STO_CUDA_RESERVED_SHARED STV_DEFAULT"
__nv_reservedSMEM_offset_0_alias:
	.zero		0
	.zero		64


//--------------------- .nv.constant0._Z10gemm_naiveiiiPKfS0_Pf --------------------------
	.section	.nv.constant0._Z10gemm_naiveiiiPKfS0_Pf,"a",@progbits
	.sectionflags	@""
	.align	4
.nv.constant0._Z10gemm_naiveiiiPKfS0_Pf:
	.zero		936


//--------------------- SYMBOLS --------------------------

	.type		.nv.reservedSmem.offset0,@object
	.size		.nv.reservedSmem.offset0,0x4
